//
// Generated by NVIDIA NVVM Compiler
//
// Compiler Build ID: CL-36424714
// Cuda compilation tools, release 13.0, V13.0.88
// Based on NVVM 20.0.0
//

.version 9.0
.target sm_100
.address_size 64

	// .globl	_Z9linear_opPiS_S_S_

.visible .entry _Z9linear_opPiS_S_S_(
	.param .u64 .ptr .align 1 _Z9linear_opPiS_S_S__param_0,
	.param .u64 .ptr .align 1 _Z9linear_opPiS_S_S__param_1,
	.param .u64 .ptr .align 1 _Z9linear_opPiS_S_S__param_2,
	.param .u64 .ptr .align 1 _Z9linear_opPiS_S_S__param_3
)
{
	.reg .b32 	%r<9>;
	.reg .b64 	%rd<13>;

	ld.param.u64 	%rd1, [_Z9linear_opPiS_S_S__param_0];
	ld.param.u64 	%rd2, [_Z9linear_opPiS_S_S__param_1];
	ld.param.u64 	%rd3, [_Z9linear_opPiS_S_S__param_2];
	ld.param.u64 	%rd4, [_Z9linear_opPiS_S_S__param_3];
	cvta.to.global.u64 	%rd5, %rd3;
	cvta.to.global.u64 	%rd6, %rd2;
	cvta.to.global.u64 	%rd7, %rd1;
	cvta.to.global.u64 	%rd8, %rd4;
	mov.u32 	%r1, %ntid.x;
	mov.u32 	%r2, %ctaid.x;
	mov.u32 	%r3, %tid.x;
	mad.lo.s32 	%r4, %r1, %r2, %r3;
	ld.global.u32 	%r5, [%rd8];
	mul.wide.s32 	%rd9, %r4, 4;
	add.s64 	%rd10, %rd7, %rd9;
	ld.global.u32 	%r6, [%rd10];
	add.s64 	%rd11, %rd6, %rd9;
	ld.global.u32 	%r7, [%rd11];
	mad.lo.s32 	%r8, %r6, %r5, %r7;
	add.s64 	%rd12, %rd5, %rd9;
	st.global.u32 	[%rd12], %r8;
	ret;

}


// ===== COMPILED SASS (sm_100) =====

	.target	sm_100

	.elftype	@"ET_EXEC"


//--------------------- .note.nv.tkinfo           --------------------------
	.section	.note.nv.tkinfo,"",@"SHT_NOTE"
	.sectionflags	@"SHF_NOTE_NV_TKINFO"
	.tkinfo
        /*0018*/ 	.word	0x00000002
        /*0030*/ 	.string	""
        /*0030*/ 	.string	"ptxas"
        /*0030*/ 	.string	"Cuda compilation tools, release 13.0, V13.0.88"
        /*0030*/ 	.string	"Build cuda_13.0.r13.0/compiler.36424714_0"
        /*0030*/ 	.string	"-arch sm_100 -m 64 "



//--------------------- .note.nv.cuinfo           --------------------------
	.section	.note.nv.cuinfo,"",@"SHT_NOTE"
	.sectionflags	@"SHF_NOTE_NV_CUINFO"
        /*0018*/ 	.short	0x0002
        /*001a*/ 	.short	0x0064
        /*001c*/ 	.short	0x0082
	.zero		2


//--------------------- .nv.info                  --------------------------
	.section	.nv.info,"",@"SHT_CUDA_INFO"
	.align	4


	//----- nvinfo : EIATTR_REGCOUNT
	.align		4
        /*0000*/ 	.byte	0x04, 0x2f
        /*0002*/ 	.short	(.L_1 - .L_0)
	.align		4
.L_0:
        /*0004*/ 	.word	index@(_Z9linear_opPiS_S_S_)
        /*0008*/ 	.word	0x0000000e


	//----- nvinfo : EIATTR_FRAME_SIZE
	.align		4
.L_1:
        /*000c*/ 	.byte	0x04, 0x11
        /*000e*/ 	.short	(.L_3 - .L_2)
	.align		4
.L_2:
        /*0010*/ 	.word	index@(_Z9linear_opPiS_S_S_)
        /*0014*/ 	.word	0x00000000


	//----- nvinfo : EIATTR_MIN_STACK_SIZE
	.align		4
.L_3:
        /*0018*/ 	.byte	0x04, 0x12
        /*001a*/ 	.short	(.L_5 - .L_4)
	.align		4
.L_4:
        /*001c*/ 	.word	index@(_Z9linear_opPiS_S_S_)
        /*0020*/ 	.word	0x00000000
.L_5:


//--------------------- .nv.compat                --------------------------
	.section	.nv.compat,"",@"SHT_CUDA_COMPAT_INFO"
	.align	4
        /*0000*/ 	.byte	0x02, 0x09, 0x00, 0x00, 0x02, 0x02, 0x01, 0x00, 0x02, 0x05, 0x05, 0x00, 0x03, 0x07, 0x01, 0x01
        /*0010*/ 	.byte	0x02, 0x03, 0x00, 0x00, 0x02, 0x06, 0x01, 0x00, 0x04, 0x0b, 0x08, 0x00, 0x09, 0x00, 0x00, 0x00
        /*0020*/ 	.byte	0x00, 0x00, 0x00, 0x00


//--------------------- .nv.info._Z9linear_opPiS_S_S_ --------------------------
	.section	.nv.info._Z9linear_opPiS_S_S_,"",@"SHT_CUDA_INFO"
	.sectionflags	@""
	.align	4


	//----- nvinfo : EIATTR_CUDA_API_VERSION
	.align		4
        /*0000*/ 	.byte	0x04, 0x37
        /*0002*/ 	.short	(.L_7 - .L_6)
.L_6:
        /*0004*/ 	.word	0x00000082


	//----- nvinfo : EIATTR_KPARAM_INFO
	.align		4
.L_7:
        /*0008*/ 	.byte	0x04, 0x17
        /*000a*/ 	.short	(.L_9 - .L_8)
.L_8:
        /*000c*/ 	.word	0x00000000
        /*0010*/ 	.short	0x0003
        /*0012*/ 	.short	0x0018
        /*0014*/ 	.byte	0x00, 0xf5, 0x21, 0x00


	//----- nvinfo : EIATTR_KPARAM_INFO
	.align		4
.L_9:
        /*0018*/ 	.byte	0x04, 0x17
        /*001a*/ 	.short	(.L_11 - .L_10)
.L_10:
        /*001c*/ 	.word	0x00000000
        /*0020*/ 	.short	0x0002
        /*0022*/ 	.short	0x0010
        /*0024*/ 	.byte	0x00, 0xf5, 0x21, 0x00


	//----- nvinfo : EIATTR_KPARAM_INFO
	.align		4
.L_11:
        /*0028*/ 	.byte	0x04, 0x17
        /*002a*/ 	.short	(.L_13 - .L_12)
.L_12:
        /*002c*/ 	.word	0x00000000
        /*0030*/ 	.short	0x0001
        /*0032*/ 	.short	0x0008
        /*0034*/ 	.byte	0x00, 0xf5, 0x21, 0x00


	//----- nvinfo : EIATTR_KPARAM_INFO
	.align		4
.L_13:
        /*0038*/ 	.byte	0x04, 0x17
        /*003a*/ 	.short	(.L_15 - .L_14)
.L_14:
        /*003c*/ 	.word	0x00000000
        /*0040*/ 	.short	0x0000
        /*0042*/ 	.short	0x0000
        /*0044*/ 	.byte	0x00, 0xf5, 0x21, 0x00


	//----- nvinfo : EIATTR_SPARSE_MMA_MASK
	.align		4
.L_15:
        /*0048*/ 	.byte	0x03, 0x50
        /*004a*/ 	.short	0x0000


	//----- nvinfo : EIATTR_MAXREG_COUNT
	.align		4
        /*004c*/ 	.byte	0x03, 0x1b
        /*004e*/ 	.short	0x00ff


	//----- nvinfo : EIATTR_MERCURY_ISA_VERSION
	.align		4
        /*0050*/ 	.byte	0x03, 0x5f
        /*0052*/ 	.short	0x0101


	//----- nvinfo : EIATTR_VRC_CTA_INIT_COUNT
	.align		4
        /*0054*/ 	.byte	0x02, 0x4a
	.zero		1
	.zero		1


	//----- nvinfo : EIATTR_EXIT_INSTR_OFFSETS
	.align		4
        /*0058*/ 	.byte	0x04, 0x1c
        /*005a*/ 	.short	(.L_17 - .L_16)


	//   ....[0]....
.L_16:
        /*005c*/ 	.word	0x00000120


	//----- nvinfo : EIATTR_CBANK_PARAM_SIZE
	.align		4
.L_17:
        /*0060*/ 	.byte	0x03, 0x19
        /*0062*/ 	.short	0x0020


	//----- nvinfo : EIATTR_PARAM_CBANK
	.align		4
        /*0064*/ 	.byte	0x04, 0x0a
        /*0066*/ 	.short	(.L_19 - .L_18)
	.align		4
.L_18:
        /*0068*/ 	.word	index@(.nv.constant0._Z9linear_opPiS_S_S_)
        /*006c*/ 	.short	0x0380
        /*006e*/ 	.short	0x0020


	//----- nvinfo : EIATTR_SW_WAR
	.align		4
.L_19:
        /*0070*/ 	.byte	0x04, 0x36
        /*0072*/ 	.short	(.L_21 - .L_20)
.L_20:
        /*0074*/ 	.word	0x00000008
.L_21:


//--------------------- .nv.callgraph             --------------------------
	.section	.nv.callgraph,"",@"SHT_CUDA_CALLGRAPH"
	.align	4
	.sectionentsize	8
	.align		4
        /*0000*/ 	.word	0x00000000
	.align		4
        /*0004*/ 	.word	0xffffffff
	.align		4
        /*0008*/ 	.word	0x00000000
	.align		4
        /*000c*/ 	.word	0xfffffffe
	.align		4
        /*0010*/ 	.word	0x00000000
	.align		4
        /*0014*/ 	.word	0xfffffffd
	.align		4
        /*0018*/ 	.word	0x00000000
	.align		4
        /*001c*/ 	.word	0xfffffffc


//--------------------- .text._Z9linear_opPiS_S_S_ --------------------------
	.section	.text._Z9linear_opPiS_S_S_,"ax",@progbits
	.align	128
        .global         _Z9linear_opPiS_S_S_
        .type           _Z9linear_opPiS_S_S_,@function
        .size           _Z9linear_opPiS_S_S_,(.L_x_1 - _Z9linear_opPiS_S_S_)
        .other          _Z9linear_opPiS_S_S_,@"STO_CUDA_ENTRY STV_DEFAULT"
_Z9linear_opPiS_S_S_:
.text._Z9linear_opPiS_S_S_:
[----:B------:R-:W-:Y:S01]  /*0000*/  LDC R1, c[0x0][0x37c] ;  /* 0x0000df00ff017b82 */ /* 0x000fe20000000800 */
[----:B------:R-:W0:Y:S07]  /*0010*/  S2R R11, SR_CTAID.X ;  /* 0x00000000000b7919 */ /* 0x000e2e0000002500 */
[----:B------:R-:W1:Y:S01]  /*0020*/  LDC.64 R4, c[0x0][0x380] ;  /* 0x0000e000ff047b82 */ /* 0x000e620000000a00 */
[----:B------:R-:W0:Y:S01]  /*0030*/  LDCU UR6, c[0x0][0x360] ;  /* 0x00006c00ff0677ac */ /* 0x000e220008000800 */
[----:B------:R-:W0:Y:S01]  /*0040*/  S2R R0, SR_TID.X ;  /* 0x0000000000007919 */ /* 0x000e220000002100 */
[----:B------:R-:W2:Y:S05]  /*0050*/  LDCU.64 UR4, c[0x0][0x358] ;  /* 0x00006b00ff0477ac */ /* 0x000eaa0008000a00 */
[----:B------:R-:W3:Y:S08]  /*0060*/  LDC.64 R6, c[0x0][0x388] ;  /* 0x0000e200ff067b82 */ /* 0x000ef00000000a00 */
[----:B------:R-:W2:Y:S08]  /*0070*/  LDC.64 R2, c[0x0][0x398] ;  /* 0x0000e600ff027b82 */ /* 0x000eb00000000a00 */
[----:B------:R-:W4:Y:S01]  /*0080*/  LDC.64 R8, c[0x0][0x390] ;  /* 0x0000e400ff087b82 */ /* 0x000f220000000a00 */
[----:B0-----:R-:W-:-:S04]  /*0090*/  IMAD R11, R11, UR6, R0 ;  /* 0x000000060b0b7c24 */ /* 0x001fc8000f8e0200 */
[C---:B-1----:R-:W-:Y:S01]  /*00a0*/  IMAD.WIDE R4, R11.reuse, 0x4, R4 ;  /* 0x000000040b047825 */ /* 0x042fe200078e0204 */
[----:B--2---:R-:W2:Y:S03]  /*00b0*/  LDG.E R2, desc[UR4][R2.64] ;  /* 0x0000000402027981 */ /* 0x004ea6000c1e1900 */
[C---:B---3--:R-:W-:Y:S02]  /*00c0*/  IMAD.WIDE R6, R11.reuse, 0x4, R6 ;  /* 0x000000040b067825 */ /* 0x048fe400078e0206 */
[----:B------:R-:W2:Y:S04]  /*00d0*/  LDG.E R5, desc[UR4][R4.64] ;  /* 0x0000000404057981 */ /* 0x000ea8000c1e1900 */
[----:B------:R-:W2:Y:S01]  /*00e0*/  LDG.E R6, desc[UR4][R6.64] ;  /* 0x0000000406067981 */ /* 0x000ea2000c1e1900 */
[----:B----4-:R-:W-:-:S04]  /*00f0*/  IMAD.WIDE R8, R11, 0x4, R8 ;  /* 0x000000040b087825 */ /* 0x010fc800078e0208 */
[----:B--2---:R-:W-:-:S05]  /*0100*/  IMAD R11, R2, R5, R6 ;  /* 0x00000005020b7224 */ /* 0x004fca00078e0206 */
[----:B------:R-:W-:Y:S01]  /*0110*/  STG.E desc[UR4][R8.64], R11 ;  /* 0x0000000b08007986 */ /* 0x000fe2000c101904 */
[----:B------:R-:W-:Y:S05]  /*0120*/  EXIT ;  /* 0x000000000000794d */ /* 0x000fea0003800000 */
.L_x_0:
[----:B------:R-:W-:-:S00]  /*0130*/  BRA `(.L_x_0) ;  /* 0xfffffffc00fc7947 */ /* 0x000fc0000383ffff */
[----:B------:R-:W-:-:S00]  /*0140*/  NOP ;  /* 0x0000000000007918 */ /* 0x000fc00000000000 */
        /* <DEDUP_REMOVED lines=11> */
.L_x_1:


//--------------------- .nv.shared.reserved.0     --------------------------
	.section	.nv.shared.reserved.0,"aw",@nobits
	.weak		__nv_reservedSMEM_offset_0_alias
	.size		__nv_reservedSMEM_offset_0_alias, 0, 64
	.other		__nv_reservedSMEM_offset_0_alias,@"STO_CUDA_RESERVED_SHARED STV_DEFAULT"
__nv_reservedSMEM_offset_0_alias:
	.zero		0
	.zero		64


//--------------------- .nv.constant0._Z9linear_opPiS_S_S_ --------------------------
	.section	.nv.constant0._Z9linear_opPiS_S_S_,"a",@progbits
	.sectionflags	@""
	.align	4
.nv.constant0._Z9linear_opPiS_S_S_:
	.zero		928


//--------------------- SYMBOLS --------------------------

	.type		.nv.reservedSmem.offset0,@object
	.size		.nv.reservedSmem.offset0,0x4
